	.headerflags	@"EF_CUDA_TEXMODE_UNIFIED EF_CUDA_64BIT_ADDRESS EF_CUDA_ACCELERATORS EF_CUDA_SM90 EF_CUDA_VIRTUAL_SM(EF_CUDA_SM90)"
	.elftype	@"ET_EXEC"


//--------------------- .nv.info                  --------------------------
	.section	.nv.info,"",@"SHT_CUDA_INFO"
	.align	4


	//----- nvinfo : EIATTR_REGCOUNT
	.align		4
        /*0000*/ 	.byte	0x04, 0x2f
        /*0002*/ 	.short	(.L_3 - .L_2)
	.align		4
.L_2:
        /*0004*/ 	.word	index@(triton_poi_fused__native_batch_norm_legit_no_training_add_convolution_relu_threshold_backward_22)
        /*0008*/ 	.word	0x0000001a


	//----- nvinfo : EIATTR_MIN_STACK_SIZE
	.align		4
.L_3:
        /*000c*/ 	.byte	0x04, 0x12
        /*000e*/ 	.short	(.L_5 - .L_4)
	.align		4
.L_4:
        /*0010*/ 	.word	index@(triton_poi_fused__native_batch_norm_legit_no_training_add_convolution_relu_threshold_backward_22)
        /*0014*/ 	.word	0x00000000


	//----- nvinfo : EIATTR_FRAME_SIZE
	.align		4
.L_5:
        /*0018*/ 	.byte	0x04, 0x11
        /*001a*/ 	.short	(.L_7 - .L_6)
	.align		4
.L_6:
        /*001c*/ 	.word	index@(triton_poi_fused__native_batch_norm_legit_no_training_add_convolution_relu_threshold_backward_22)
        /*0020*/ 	.word	0x00000000


	//----- nvinfo : EIATTR_MIN_STACK_SIZE
	.align		4
.L_7:
        /*0024*/ 	.byte	0x04, 0x12
        /*0026*/ 	.short	(.L_9 - .L_8)
	.align		4
.L_8:
        /*0028*/ 	.word	index@(triton_poi_fused__native_batch_norm_legit_no_training_add_convolution_relu_threshold_backward_22)
        /*002c*/ 	.word	0x00000000
.L_9:


//--------------------- .nv.info.triton_poi_fused__native_batch_norm_legit_no_training_add_convolution_relu_threshold_backward_22 --------------------------
	.section	.nv.info.triton_poi_fused__native_batch_norm_legit_no_training_add_convolution_relu_threshold_backward_22,"",@"SHT_CUDA_INFO"
	.sectionflags	@""
	.align	4


	//----- nvinfo : EIATTR_CUDA_API_VERSION
	.align		4
        /*0000*/ 	.byte	0x04, 0x37
        /*0002*/ 	.short	(.L_11 - .L_10)
.L_10:
        /*0004*/ 	.word	0x0000007c


	//----- nvinfo : EIATTR_KPARAM_INFO
	.align		4
.L_11:
        /*0008*/ 	.byte	0x04, 0x17
        /*000a*/ 	.short	(.L_13 - .L_12)
.L_12:
        /*000c*/ 	.word	0x00000000
        /*0010*/ 	.short	0x0009
        /*0012*/ 	.short	0x0048
        /*0014*/ 	.byte	0x00, 0xf0, 0x11, 0x00


	//----- nvinfo : EIATTR_KPARAM_INFO
	.align		4
.L_13:
        /*0018*/ 	.byte	0x04, 0x17
        /*001a*/ 	.short	(.L_15 - .L_14)
.L_14:
        /*001c*/ 	.word	0x00000000
        /*0020*/ 	.short	0x0008
        /*0022*/ 	.short	0x0040
        /*0024*/ 	.byte	0x00, 0xf4, 0x21, 0x00


	//----- nvinfo : EIATTR_KPARAM_INFO
	.align		4
.L_15:
        /*0028*/ 	.byte	0x04, 0x17
        /*002a*/ 	.short	(.L_17 - .L_16)
.L_16:
        /*002c*/ 	.word	0x00000000
        /*0030*/ 	.short	0x0007
        /*0032*/ 	.short	0x0038
        /*0034*/ 	.byte	0x00, 0xf4, 0x21, 0x00


	//----- nvinfo : EIATTR_KPARAM_INFO
	.align		4
.L_17:
        /*0038*/ 	.byte	0x04, 0x17
        /*003a*/ 	.short	(.L_19 - .L_18)
.L_18:
        /*003c*/ 	.word	0x00000000
        /*0040*/ 	.short	0x0006
        /*0042*/ 	.short	0x0030
        /*0044*/ 	.byte	0x00, 0xf4, 0x21, 0x00


	//----- nvinfo : EIATTR_KPARAM_INFO
	.align		4
.L_19:
        /*0048*/ 	.byte	0x04, 0x17
        /*004a*/ 	.short	(.L_21 - .L_20)
.L_20:
        /*004c*/ 	.word	0x00000000
        /*0050*/ 	.short	0x0005
        /*0052*/ 	.short	0x0028
        /*0054*/ 	.byte	0x00, 0xf4, 0x21, 0x00


	//----- nvinfo : EIATTR_KPARAM_INFO
	.align		4
.L_21:
        /*0058*/ 	.byte	0x04, 0x17
        /*005a*/ 	.short	(.L_23 - .L_22)
.L_22:
        /*005c*/ 	.word	0x00000000
        /*0060*/ 	.short	0x0004
        /*0062*/ 	.short	0x0020
        /*0064*/ 	.byte	0x00, 0xf4, 0x21, 0x00


	//----- nvinfo : EIATTR_KPARAM_INFO
	.align		4
.L_23:
        /*0068*/ 	.byte	0x04, 0x17
        /*006a*/ 	.short	(.L_25 - .L_24)
.L_24:
        /*006c*/ 	.word	0x00000000
        /*0070*/ 	.short	0x0003
        /*0072*/ 	.short	0x0018
        /*0074*/ 	.byte	0x00, 0xf4, 0x21, 0x00


	//----- nvinfo : EIATTR_KPARAM_INFO
	.align		4
.L_25:
        /*0078*/ 	.byte	0x04, 0x17
        /*007a*/ 	.short	(.L_27 - .L_26)
.L_26:
        /*007c*/ 	.word	0x00000000
        /*0080*/ 	.short	0x0002
        /*0082*/ 	.short	0x0010
        /*0084*/ 	.byte	0x00, 0xf4, 0x21, 0x00


	//----- nvinfo : EIATTR_KPARAM_INFO
	.align		4
.L_27:
        /*0088*/ 	.byte	0x04, 0x17
        /*008a*/ 	.short	(.L_29 - .L_28)
.L_28:
        /*008c*/ 	.word	0x00000000
        /*0090*/ 	.short	0x0001
        /*0092*/ 	.short	0x0008
        /*0094*/ 	.byte	0x00, 0xf4, 0x21, 0x00


	//----- nvinfo : EIATTR_KPARAM_INFO
	.align		4
.L_29:
        /*0098*/ 	.byte	0x04, 0x17
        /*009a*/ 	.short	(.L_31 - .L_30)
.L_30:
        /*009c*/ 	.word	0x00000000
        /*00a0*/ 	.short	0x0000
        /*00a2*/ 	.short	0x0000
        /*00a4*/ 	.byte	0x00, 0xf4, 0x21, 0x00


	//----- nvinfo : EIATTR_SPARSE_MMA_MASK
	.align		4
.L_31:
        /*00a8*/ 	.byte	0x03, 0x50
        /*00aa*/ 	.short	0x0000


	//----- nvinfo : EIATTR_MAXREG_COUNT
	.align		4
        /*00ac*/ 	.byte	0x03, 0x1b
        /*00ae*/ 	.short	0x00ff


	//----- nvinfo : EIATTR_EXIT_INSTR_OFFSETS
	.align		4
        /*00b0*/ 	.byte	0x04, 0x1c
        /*00b2*/ 	.short	(.L_33 - .L_32)


	//   ....[0]....
.L_32:
        /*00b4*/ 	.word	0x000005e0


	//----- nvinfo : EIATTR_REQNTID
	.align		4
.L_33:
        /*00b8*/ 	.byte	0x04, 0x10
        /*00ba*/ 	.short	(.L_35 - .L_34)
.L_34:
        /*00bc*/ 	.word	0x00000080
        /*00c0*/ 	.word	0x00000001
        /*00c4*/ 	.word	0x00000001


	//----- nvinfo : EIATTR_CBANK_PARAM_SIZE
	.align		4
.L_35:
        /*00c8*/ 	.byte	0x03, 0x19
        /*00ca*/ 	.short	0x004c


	//----- nvinfo : EIATTR_PARAM_CBANK
	.align		4
        /*00cc*/ 	.byte	0x04, 0x0a
        /*00ce*/ 	.short	(.L_37 - .L_36)
	.align		4
.L_36:
        /*00d0*/ 	.word	index@(.nv.constant0.triton_poi_fused__native_batch_norm_legit_no_training_add_convolution_relu_threshold_backward_22)
        /*00d4*/ 	.short	0x0210
        /*00d6*/ 	.short	0x004c


	//----- nvinfo : EIATTR_SW_WAR
	.align		4
.L_37:
        /*00d8*/ 	.byte	0x04, 0x36
        /*00da*/ 	.short	(.L_39 - .L_38)
.L_38:
        /*00dc*/ 	.word	0x00000008
.L_39:


//--------------------- .nv.callgraph             --------------------------
	.section	.nv.callgraph,"",@"SHT_CUDA_CALLGRAPH"
	.align	4
	.sectionentsize	8
	.align		4
        /*0000*/ 	.word	0x00000000
	.align		4
        /*0004*/ 	.word	0xffffffff
	.align		4
        /*0008*/ 	.word	0x00000000
	.align		4
        /*000c*/ 	.word	0xfffffffe
	.align		4
        /*0010*/ 	.word	0x00000000
	.align		4
        /*0014*/ 	.word	0xfffffffd
	.align		4
        /*0018*/ 	.word	0x00000000
	.align		4
        /*001c*/ 	.word	0xfffffffc


//--------------------- .nv.constant4             --------------------------
	.section	.nv.constant4,"a",@progbits
	.align	8
	.align		8
.nv.constant4:
        /*0000*/ 	.dword	_$_str
	.align		8
        /*0008*/ 	.dword	_$_str_$_2


//--------------------- .text.triton_poi_fused__native_batch_norm_legit_no_training_add_convolution_relu_threshold_backward_22 --------------------------
	.section	.text.triton_poi_fused__native_batch_norm_legit_no_training_add_convolution_relu_threshold_backward_22,"ax",@progbits
	.align	128
        .global         triton_poi_fused__native_batch_norm_legit_no_training_add_convolution_relu_threshold_backward_22
        .type           triton_poi_fused__native_batch_norm_legit_no_training_add_convolution_relu_threshold_backward_22,@function
        .size           triton_poi_fused__native_batch_norm_legit_no_training_add_convolution_relu_threshold_backward_22,(.L_x_1 - triton_poi_fused__native_batch_norm_legit_no_training_add_convolution_relu_threshold_backward_22)
        .other          triton_poi_fused__native_batch_norm_legit_no_training_add_convolution_relu_threshold_backward_22,@"STO_CUDA_ENTRY STV_DEFAULT"
triton_poi_fused__native_batch_norm_legit_no_training_add_convolution_relu_threshold_backward_22:
.text.triton_poi_fused__native_batch_norm_legit_no_training_add_convolution_relu_threshold_backward_22:
[----:B------:R-:W-:Y:S01]  /*0000*/  LDC R1, c[0x0][0x28] ;  /* 0x00000a00ff017b82 */ /* 0x000fe20000000800 */
[----:B------:R-:W1:Y:S07]  /*0010*/  S2R R0, SR_TID.X ;  /* 0x0000000000007919 */ /* 0x000e6e0000002100 */
[----:B------:R-:W2:Y:S01]  /*0020*/  LDC.64 R16, c[0x0][0x228] ;  /* 0x00008a00ff107b82 */ /* 0x000ea20000000a00 */
[----:B------:R-:W-:Y:S01]  /*0030*/  ULDC.64 UR4, c[0x0][0x208] ;  /* 0x0000820000047ab9 */ /* 0x000fe20000000a00 */
[----:B------:R-:W-:Y:S01]  /*0040*/  ULDC.64 UR6, c[0x0][0x250] ;  /* 0x0000940000067ab9 */ /* 0x000fe20000000a00 */
[----:B------:R-:W3:Y:S05]  /*0050*/  S2R R5, SR_CTAID.X ;  /* 0x0000000000057919 */ /* 0x000eea0000002500 */
[----:B------:R-:W4:Y:S08]  /*0060*/  LDC.64 R18, c[0x0][0x218] ;  /* 0x00008600ff127b82 */ /* 0x000f300000000a00 */
[----:B------:R-:W5:Y:S08]  /*0070*/  LDC.64 R20, c[0x0][0x220] ;  /* 0x00008800ff147b82 */ /* 0x000f700000000a00 */
[----:B------:R-:W4:Y:S01]  /*0080*/  LDC.64 R6, c[0x0][0x230] ;  /* 0x00008c00ff067b82 */ /* 0x000f220000000a00 */
[----:B-1----:R-:W-:-:S02]  /*0090*/  SHF.L.U32 R0, R0, 0x2, RZ ;  /* 0x0000000200007819 */ /* 0x002fc400000006ff */
[----:B---3--:R-:W-:Y:S02]  /*00a0*/  SHF.R.S32.HI R3, RZ, 0x16, R5 ;  /* 0x00000016ff037819 */ /* 0x008fe40000011405 */
[----:B------:R-:W-:Y:S02]  /*00b0*/  LOP3.LUT R0, R0, 0x1fc, RZ, 0xc0, !PT ;  /* 0x000001fc00007812 */ /* 0x000fe400078ec0ff */
[----:B------:R-:W-:Y:S02]  /*00c0*/  SGXT R3, R3, 0x1 ;  /* 0x000000010303781a */ /* 0x000fe40000000200 */
[----:B------:R-:W-:Y:S02]  /*00d0*/  LEA R0, R5, R0, 0x9 ;  /* 0x0000000005007211 */ /* 0x000fe400078e48ff */
[----:B------:R-:W1:Y:S02]  /*00e0*/  LDC.64 R4, c[0x0][0x238] ;  /* 0x00008e00ff047b82 */ /* 0x000e640000000a00 */
[----:B------:R-:W-:-:S04]  /*00f0*/  LEA.HI R3, R3, R0, RZ, 0x4 ;  /* 0x0000000003037211 */ /* 0x000fc800078f20ff */
[--C-:B------:R-:W-:Y:S02]  /*0100*/  SHF.R.S32.HI R15, RZ, 0x4, R3.reuse ;  /* 0x00000004ff0f7819 */ /* 0x100fe40000011403 */
[----:B------:R-:W-:-:S04]  /*0110*/  SHF.R.S32.HI R2, RZ, 0x1f, R3 ;  /* 0x0000001fff027819 */ /* 0x000fc80000011403 */
[----:B------:R-:W-:-:S04]  /*0120*/  LEA.HI R2, R2, R15, RZ, 0xa ;  /* 0x0000000f02027211 */ /* 0x000fc800078f50ff */
[----:B------:R-:W-:-:S04]  /*0130*/  LOP3.LUT R2, R2, 0xfffffc00, RZ, 0xc0, !PT ;  /* 0xfffffc0002027812 */ /* 0x000fc800078ec0ff */
[----:B------:R-:W-:Y:S02]  /*0140*/  IADD3 R15, R15, -R2, RZ ;  /* 0x800000020f0f7210 */ /* 0x000fe40007ffe0ff */
[----:B------:R-:W3:Y:S03]  /*0150*/  LDC.64 R2, c[0x0][0x210] ;  /* 0x00008400ff027b82 */ /* 0x000ee60000000a00 */
[----:B--2---:R-:W-:-:S05]  /*0160*/  IMAD.WIDE R16, R15, 0x4, R16 ;  /* 0x000000040f107825 */ /* 0x004fca00078e0210 */
[----:B------:R1:W2:Y:S01]  /*0170*/  LDG.E.EL R13, desc[UR4][R16.64] ;  /* 0x00000004100d7981 */ /* 0x0002a2000c2e1900 */
[----:B----4-:R-:W-:-:S04]  /*0180*/  IMAD.WIDE R18, R15, 0x4, R18 ;  /* 0x000000040f127825 */ /* 0x010fc800078e0212 */
[----:B-----5:R-:W-:Y:S01]  /*0190*/  IMAD.WIDE R20, R15, 0x4, R20 ;  /* 0x000000040f147825 */ /* 0x020fe200078e0214 */
[----:B------:R4:W5:Y:S04]  /*01a0*/  LDG.E.EL R12, desc[UR4][R18.64] ;  /* 0x00000004120c7981 */ /* 0x000968000c2e1900 */
[----:B------:R-:W5:Y:S01]  /*01b0*/  LDG.E.EL R14, desc[UR4][R20.64] ;  /* 0x00000004140e7981 */ /* 0x000f62000c2e1900 */
[----:B---3--:R-:W-:-:S05]  /*01c0*/  IMAD.WIDE R2, R0, 0x4, R2 ;  /* 0x0000000400027825 */ /* 0x008fca00078e0202 */
[----:B------:R-:W5:Y:S01]  /*01d0*/  LDG.E.128 R8, desc[UR4][R2.64] ;  /* 0x0000000402087981 */ /* 0x000f62000c1e1d00 */
[C---:B-1----:R-:W-:Y:S02]  /*01e0*/  IMAD.WIDE R16, R15.reuse, 0x4, R4 ;  /* 0x000000040f107825 */ /* 0x042fe400078e0204 */
[----:B------:R-:W1:Y:S02]  /*01f0*/  LDC.64 R4, c[0x0][0x240] ;  /* 0x00009000ff047b82 */ /* 0x000e640000000a00 */
[----:B0-----:R-:W-:Y:S02]  /*0200*/  IMAD.WIDE R22, R15, 0x4, R6 ;  /* 0x000000040f167825 */ /* 0x001fe400078e0206 */
[----:B------:R0:W3:Y:S04]  /*0210*/  LDG.E.EL R16, desc[UR4][R16.64] ;  /* 0x0000000410107981 */ /* 0x0000e8000c2e1900 */
[----:B------:R0:W3:Y:S01]  /*0220*/  LDG.E.EL R15, desc[UR4][R22.64] ;  /* 0x00000004160f7981 */ /* 0x0000e2000c2e1900 */
[----:B-1----:R-:W-:-:S06]  /*0230*/  IMAD.WIDE R4, R0, 0x4, R4 ;  /* 0x0000000400047825 */ /* 0x002fcc00078e0204 */
[----:B------:R-:W3:Y:S01]  /*0240*/  LDG.E.128 R4, desc[UR4][R4.64] ;  /* 0x0000000404047981 */ /* 0x000ee2000c1e1d00 */
[----:B----4-:R-:W-:Y:S01]  /*0250*/  HFMA2.MMA R19, -RZ, RZ, 1.625, 0 ;  /* 0x3e800000ff137435 */ /* 0x010fe200000001ff */
[----:B--2---:R-:W-:-:S04]  /*0260*/  FADD R13, R13, 9.9999997473787516356e-06 ;  /* 0x3727c5ac0d0d7421 */ /* 0x004fc80000000000 */
[----:B------:R-:W1:Y:S02]  /*0270*/  MUFU.SQRT R18, R13 ;  /* 0x0000000d00127308 */ /* 0x000e640000002000 */
[C---:B-1----:R-:W-:Y:S02]  /*0280*/  FSETP.GT.AND P0, PT, R18.reuse, 8.50705917302346158658e+37, PT ;  /* 0x7e8000001200780b */ /* 0x042fe40003f04000 */
[----:B------:R-:W-:-:S11]  /*0290*/  FSETP.GEU.AND P1, PT, R18, 1.175494350822287508e-38, PT ;  /* 0x008000001200780b */ /* 0x000fd60003f2e000 */
[----:B------:R-:W-:-:S04]  /*02a0*/  @P0 FMUL R18, R18, 0.25 ;  /* 0x3e80000012120820 */ /* 0x000fc80000400000 */
[----:B------:R-:W-:-:S06]  /*02b0*/  @!P1 FMUL R18, R18, 16777216 ;  /* 0x4b80000012129820 */ /* 0x000fcc0000400000 */
[----:B------:R-:W1:Y:S01]  /*02c0*/  MUFU.RCP R18, R18 ;  /* 0x0000001200127308 */ /* 0x000e620000001000 */
[----:B0-----:R-:W-:Y:S01]  /*02d0*/  FSEL R17, R19, 1, P0 ;  /* 0x3f80000013117808 */ /* 0x001fe20000000000 */
[--C-:B-----5:R-:W-:Y:S01]  /*02e0*/  FADD R8, R8, R12.reuse ;  /* 0x0000000c08087221 */ /* 0x120fe20000000000 */
[--C-:B------:R-:W-:Y:S01]  /*02f0*/  FADD R9, R9, R12.reuse ;  /* 0x0000000c09097221 */ /* 0x100fe20000000000 */
[--C-:B------:R-:W-:Y:S01]  /*0300*/  FADD R10, R10, R12.reuse ;  /* 0x0000000c0a0a7221 */ /* 0x100fe20000000000 */
[----:B------:R-:W-:Y:S01]  /*0310*/  FADD R11, R11, R12 ;  /* 0x0000000c0b0b7221 */ /* 0x000fe20000000000 */
[----:B------:R-:W-:Y:S01]  /*0320*/  @!P1 FMUL R17, R17, 16777216 ;  /* 0x4b80000011119820 */ /* 0x000fe20000400000 */
[C---:B------:R-:W-:Y:S01]  /*0330*/  FADD R22, -R14.reuse, R8 ;  /* 0x000000080e167221 */ /* 0x040fe20000000100 */
[C---:B------:R-:W-:Y:S01]  /*0340*/  FADD R20, -R14.reuse, R9 ;  /* 0x000000090e147221 */ /* 0x040fe20000000100 */
[C---:B------:R-:W-:Y:S01]  /*0350*/  FADD R12, -R14.reuse, R10 ;  /* 0x0000000a0e0c7221 */ /* 0x040fe20000000100 */
[----:B------:R-:W-:Y:S01]  /*0360*/  FADD R14, -R14, R11 ;  /* 0x0000000b0e0e7221 */ /* 0x000fe20000000100 */
[----:B-1----:R-:W-:-:S04]  /*0370*/  FMUL R17, R18, R17 ;  /* 0x0000001112117220 */ /* 0x002fc80000400000 */
[C---:B------:R-:W-:Y:S01]  /*0380*/  FMUL R22, R17.reuse, R22 ;  /* 0x0000001611167220 */ /* 0x040fe20000400000 */
[C---:B------:R-:W-:Y:S01]  /*0390*/  FMUL R13, R17.reuse, R20 ;  /* 0x00000014110d7220 */ /* 0x040fe20000400000 */
[C---:B------:R-:W-:Y:S01]  /*03a0*/  FMUL R19, R17.reuse, R12 ;  /* 0x0000000c11137220 */ /* 0x040fe20000400000 */
[----:B------:R-:W-:Y:S01]  /*03b0*/  FMUL R17, R17, R14 ;  /* 0x0000000e11117220 */ /* 0x000fe20000400000 */
[C-C-:B---3--:R-:W-:Y:S01]  /*03c0*/  FFMA R22, R15.reuse, R22, R16.reuse ;  /* 0x000000160f167223 */ /* 0x148fe20000000010 */
[C-C-:B------:R-:W-:Y:S01]  /*03d0*/  FFMA R14, R15.reuse, R13, R16.reuse ;  /* 0x0000000d0f0e7223 */ /* 0x140fe20000000010 */
[C-C-:B------:R-:W-:Y:S01]  /*03e0*/  FFMA R19, R15.reuse, R19, R16.reuse ;  /* 0x000000130f137223 */ /* 0x140fe20000000010 */
[----:B------:R-:W-:Y:S01]  /*03f0*/  FFMA R17, R15, R17, R16 ;  /* 0x000000110f117223 */ /* 0x000fe20000000010 */
[----:B------:R-:W0:Y:S01]  /*0400*/  LDC.64 R12, c[0x0][0x248] ;  /* 0x00009200ff0c7b82 */ /* 0x000e220000000a00 */
[----:B------:R-:W-:Y:S02]  /*0410*/  FSETP.GEU.AND P0, PT, R22, RZ, PT ;  /* 0x000000ff1600720b */ /* 0x000fe40003f0e000 */
[----:B------:R-:W-:-:S02]  /*0420*/  FSETP.GEU.AND P2, PT, R19, RZ, PT ;  /* 0x000000ff1300720b */ /* 0x000fc40003f4e000 */
[----:B------:R-:W-:Y:S02]  /*0430*/  FSETP.GEU.AND P3, PT, R17, RZ, PT ;  /* 0x000000ff1100720b */ /* 0x000fe40003f6e000 */
[----:B------:R-:W-:Y:S02]  /*0440*/  FSETP.GEU.AND P1, PT, R14, RZ, PT ;  /* 0x000000ff0e00720b */ /* 0x000fe40003f2e000 */
[----:B------:R-:W-:Y:S02]  /*0450*/  FSEL R19, R19, RZ, P2 ;  /* 0x000000ff13137208 */ /* 0x000fe40001000000 */
[----:B------:R-:W-:Y:S02]  /*0460*/  FSEL R16, R17, RZ, P3 ;  /* 0x000000ff11107208 */ /* 0x000fe40001800000 */
[----:B------:R-:W-:Y:S02]  /*0470*/  FSEL R15, R22, RZ, P0 ;  /* 0x000000ff160f7208 */ /* 0x000fe40000000000 */
[----:B------:R-:W-:-:S02]  /*0480*/  FSEL R18, R14, RZ, P1 ;  /* 0x000000ff0e127208 */ /* 0x000fc40000800000 */
[----:B------:R-:W-:Y:S02]  /*0490*/  FSETP.GTU.AND P2, PT, R19, RZ, PT ;  /* 0x000000ff1300720b */ /* 0x000fe40003f4c000 */
[----:B------:R-:W-:Y:S02]  /*04a0*/  FSETP.GTU.AND P3, PT, R16, RZ, PT ;  /* 0x000000ff1000720b */ /* 0x000fe40003f6c000 */
[----:B------:R-:W-:Y:S02]  /*04b0*/  FSETP.GTU.AND P0, PT, R15, RZ, PT ;  /* 0x000000ff0f00720b */ /* 0x000fe40003f0c000 */
[----:B------:R-:W-:Y:S02]  /*04c0*/  FSETP.GTU.AND P1, PT, R18, RZ, PT ;  /* 0x000000ff1200720b */ /* 0x000fe40003f2c000 */
[----:B------:R-:W-:Y:S02]  /*04d0*/  SEL R17, RZ, 0x1, P2 ;  /* 0x00000001ff117807 */ /* 0x000fe40001000000 */
[----:B------:R-:W-:-:S02]  /*04e0*/  SEL R14, RZ, 0x1, P3 ;  /* 0x00000001ff0e7807 */ /* 0x000fc40001800000 */
[----:B------:R-:W-:Y:S02]  /*04f0*/  SEL R21, RZ, 0x1, P0 ;  /* 0x00000001ff157807 */ /* 0x000fe40000000000 */
[----:B------:R-:W-:Y:S02]  /*0500*/  SEL R20, RZ, 0x1, P1 ;  /* 0x00000001ff147807 */ /* 0x000fe40000800000 */
[----:B------:R-:W-:Y:S02]  /*0510*/  PRMT R17, R17, 0x3340, R14 ;  /* 0x0000334011117816 */ /* 0x000fe4000000000e */
[----:B------:R-:W-:Y:S02]  /*0520*/  PRMT R20, R21, 0x3340, R20 ;  /* 0x0000334015147816 */ /* 0x000fe40000000014 */
[----:B------:R-:W-:Y:S01]  /*0530*/  IADD3 R14, P0, R0, UR6, RZ ;  /* 0x00000006000e7c10 */ /* 0x000fe2000ff1e0ff */
[----:B------:R-:W-:Y:S01]  /*0540*/  FADD R4, R4, R15 ;  /* 0x0000000f04047221 */ /* 0x000fe20000000000 */
[----:B------:R-:W-:Y:S01]  /*0550*/  FADD R5, R5, R18 ;  /* 0x0000001205057221 */ /* 0x000fe20000000000 */
[----:B------:R-:W-:Y:S01]  /*0560*/  FADD R6, R6, R19 ;  /* 0x0000001306067221 */ /* 0x000fe20000000000 */
[----:B------:R-:W-:Y:S01]  /*0570*/  FADD R7, R7, R16 ;  /* 0x0000001007077221 */ /* 0x000fe20000000000 */
[C---:B0-----:R-:W-:Y:S01]  /*0580*/  IMAD.WIDE R12, R0.reuse, 0x4, R12 ;  /* 0x00000004000c7825 */ /* 0x041fe200078e020c */
[----:B------:R-:W-:-:S02]  /*0590*/  LEA.HI.X.SX32 R15, R0, UR7, 0x1, P0 ;  /* 0x00000007000f7c11 */ /* 0x000fc400080f0eff */
[----:B------:R-:W-:Y:S01]  /*05a0*/  PRMT R17, R20, 0x5410, R17 ;  /* 0x0000541014117816 */ /* 0x000fe20000000011 */
[----:B------:R-:W-:Y:S04]  /*05b0*/  STG.E.128 desc[UR4][R2.64], R8 ;  /* 0x0000000802007986 */ /* 0x000fe8000c101d04 */
[----:B------:R-:W-:Y:S04]  /*05c0*/  STG.E.128 desc[UR4][R12.64], R4 ;  /* 0x000000040c007986 */ /* 0x000fe8000c101d04 */
[----:B------:R-:W-:Y:S01]  /*05d0*/  STG.E desc[UR4][R14.64], R17 ;  /* 0x000000110e007986 */ /* 0x000fe2000c101904 */
[----:B------:R-:W-:Y:S05]  /*05e0*/  EXIT ;  /* 0x000000000000794d */ /* 0x000fea0003800000 */
.L_x_0:
[----:B------:R-:W-:-:S00]  /*05f0*/  BRA `(.L_x_0) ;  /* 0xfffffffc00fc7947 */ /* 0x000fc0000383ffff */
[----:B------:R-:W-:-:S00]  /*0600*/  NOP ;  /* 0x0000000000007918 */ /* 0x000fc00000000000 */
[----:B------:R-:W-:-:S00]  /*0610*/  NOP ;  /* 0x0000000000007918 */ /* 0x000fc00000000000 */
[----:B------:R-:W-:-:S00]  /*0620*/  NOP ;  /* 0x0000000000007918 */ /* 0x000fc00000000000 */
[----:B------:R-:W-:-:S00]  /*0630*/  NOP ;  /* 0x0000000000007918 */ /* 0x000fc00000000000 */
[----:B------:R-:W-:-:S00]  /*0640*/  NOP ;  /* 0x0000000000007918 */ /* 0x000fc00000000000 */
[----:B------:R-:W-:-:S00]  /*0650*/  NOP ;  /* 0x0000000000007918 */ /* 0x000fc00000000000 */
[----:B------:R-:W-:-:S00]  /*0660*/  NOP ;  /* 0x0000000000007918 */ /* 0x000fc00000000000 */
[----:B------:R-:W-:-:S00]  /*0670*/  NOP ;  /* 0x0000000000007918 */ /* 0x000fc00000000000 */
.L_x_1:


//--------------------- .nv.global.init           --------------------------
	.section	.nv.global.init,"aw",@progbits
.nv.global.init:
	.type		_$_str,@object
	.size		_$_str,(_$_str_$_2 - _$_str)
_$_str:
        /*0000*/ 	.byte	0x5f, 0x5f, 0x43, 0x55, 0x44, 0x41, 0x5f, 0x46, 0x54, 0x5a, 0x00
	.type		_$_str_$_2,@object
	.size		_$_str_$_2,(.L_1 - _$_str_$_2)
_$_str_$_2:
        /*000b*/ 	.byte	0x5f, 0x5f, 0x43, 0x55, 0x44, 0x41, 0x5f, 0x50, 0x52, 0x45, 0x43, 0x5f, 0x53, 0x51, 0x52, 0x54
        /*001b*/ 	.byte	0x00
.L_1:


//--------------------- .nv.constant0.triton_poi_fused__native_batch_norm_legit_no_training_add_convolution_relu_threshold_backward_22 --------------------------
	.section	.nv.constant0.triton_poi_fused__native_batch_norm_legit_no_training_add_convolution_relu_threshold_backward_22,"a",@progbits
	.sectionflags	@""
	.align	4
.nv.constant0.triton_poi_fused__native_batch_norm_legit_no_training_add_convolution_relu_threshold_backward_22:
	.zero		604
